//
// Generated by NVIDIA NVVM Compiler
//
// Compiler Build ID: CL-36424714
// Cuda compilation tools, release 13.0, V13.0.88
// Based on NVVM 20.0.0
//

.version 9.0
.target sm_100
.address_size 64

	// .globl	_Z16printThreadIndexv
.extern .func  (.param .b32 func_retval0) vprintf
(
	.param .b64 vprintf_param_0,
	.param .b64 vprintf_param_1
)
;
.global .align 1 .b8 $str[54] = {84, 104, 114, 101, 97, 100, 32, 91, 37, 100, 44, 32, 37, 100, 93, 32, 105, 110, 32, 66, 108, 111, 99, 107, 32, 91, 37, 100, 44, 32, 37, 100, 93, 32, 45, 32, 71, 108, 111, 98, 97, 108, 32, 73, 110, 100, 101, 120, 58, 32, 37, 100, 10};

.visible .entry _Z16printThreadIndexv()
{
	.local .align 8 .b8 	__local_depot0[24];
	.reg .b64 	%SP;
	.reg .b64 	%SPL;
	.reg .b32 	%r<9>;
	.reg .b64 	%rd<5>;

	mov.u64 	%SPL, __local_depot0;
	cvta.local.u64 	%SP, %SPL;
	add.u64 	%rd1, %SP, 0;
	add.u64 	%rd2, %SPL, 0;
	mov.u32 	%r1, %ctaid.x;
	mov.u32 	%r2, %ntid.x;
	mov.u32 	%r3, %tid.x;
	mad.lo.s32 	%r4, %r1, %r2, %r3;
	mov.u32 	%r5, %tid.y;
	mov.u32 	%r6, %ctaid.y;
	st.local.v2.u32 	[%rd2], {%r3, %r5};
	st.local.v2.u32 	[%rd2+8], {%r1, %r6};
	st.local.u32 	[%rd2+16], %r4;
	mov.u64 	%rd3, $str;
	cvta.global.u64 	%rd4, %rd3;
	{ // callseq 0, 0
	.param .b64 param0;
	st.param.b64 	[param0], %rd4;
	.param .b64 param1;
	st.param.b64 	[param1], %rd1;
	.param .b32 retval0;
	call.uni (retval0), 
	vprintf, 
	(
	param0, 
	param1
	);
	ld.param.b32 	%r7, [retval0];
	} // callseq 0
	ret;

}


// ===== COMPILED SASS (sm_100) =====

	.target	sm_100

	.elftype	@"ET_EXEC"


//--------------------- .note.nv.tkinfo           --------------------------
	.section	.note.nv.tkinfo,"",@"SHT_NOTE"
	.sectionflags	@"SHF_NOTE_NV_TKINFO"
	.tkinfo
        /*0018*/ 	.word	0x00000002
        /*0030*/ 	.string	""
        /*0030*/ 	.string	"ptxas"
        /*0030*/ 	.string	"Cuda compilation tools, release 13.0, V13.0.88"
        /*0030*/ 	.string	"Build cuda_13.0.r13.0/compiler.36424714_0"
        /*0030*/ 	.string	"-arch sm_100 -m 64 "



//--------------------- .note.nv.cuinfo           --------------------------
	.section	.note.nv.cuinfo,"",@"SHT_NOTE"
	.sectionflags	@"SHF_NOTE_NV_CUINFO"
        /*0018*/ 	.short	0x0002
        /*001a*/ 	.short	0x0064
        /*001c*/ 	.short	0x0082
	.zero		2


//--------------------- .nv.info                  --------------------------
	.section	.nv.info,"",@"SHT_CUDA_INFO"
	.align	4


	//----- nvinfo : EIATTR_REGCOUNT
	.align		4
        /*0000*/ 	.byte	0x04, 0x2f
        /*0002*/ 	.short	(.L_2 - .L_1)
	.align		4
.L_1:
        /*0004*/ 	.word	index@(_Z16printThreadIndexv)
        /*0008*/ 	.word	0x00000018


	//----- nvinfo : EIATTR_FRAME_SIZE
	.align		4
.L_2:
        /*000c*/ 	.byte	0x04, 0x11
        /*000e*/ 	.short	(.L_4 - .L_3)
	.align		4
.L_3:
        /*0010*/ 	.word	index@(_Z16printThreadIndexv)
        /*0014*/ 	.word	0x00000018


	//----- nvinfo : EIATTR_MIN_STACK_SIZE
	.align		4
.L_4:
        /*0018*/ 	.byte	0x04, 0x12
        /*001a*/ 	.short	(.L_6 - .L_5)
	.align		4
.L_5:
        /*001c*/ 	.word	index@(_Z16printThreadIndexv)
        /*0020*/ 	.word	0x00000018
.L_6:


//--------------------- .nv.compat                --------------------------
	.section	.nv.compat,"",@"SHT_CUDA_COMPAT_INFO"
	.align	4
        /*0000*/ 	.byte	0x02, 0x09, 0x00, 0x00, 0x02, 0x02, 0x01, 0x00, 0x02, 0x05, 0x05, 0x00, 0x03, 0x07, 0x01, 0x01
        /*0010*/ 	.byte	0x02, 0x03, 0x00, 0x00, 0x02, 0x06, 0x01, 0x00, 0x04, 0x0b, 0x08, 0x00, 0x09, 0x00, 0x00, 0x00
        /*0020*/ 	.byte	0x00, 0x00, 0x00, 0x00


//--------------------- .nv.info._Z16printThreadIndexv --------------------------
	.section	.nv.info._Z16printThreadIndexv,"",@"SHT_CUDA_INFO"
	.sectionflags	@""
	.align	4


	//----- nvinfo : EIATTR_CUDA_API_VERSION
	.align		4
        /*0000*/ 	.byte	0x04, 0x37
        /*0002*/ 	.short	(.L_8 - .L_7)
.L_7:
        /*0004*/ 	.word	0x00000082


	//----- nvinfo : EIATTR_SPARSE_MMA_MASK
	.align		4
.L_8:
        /*0008*/ 	.byte	0x03, 0x50
        /*000a*/ 	.short	0x0000


	//----- nvinfo : EIATTR_MAXREG_COUNT
	.align		4
        /*000c*/ 	.byte	0x03, 0x1b
        /*000e*/ 	.short	0x00ff


	//----- nvinfo : EIATTR_EXTERNS
	.align		4
        /*0010*/ 	.byte	0x04, 0x0f
        /*0012*/ 	.short	(.L_10 - .L_9)


	//   ....[0]....
	.align		4
.L_9:
        /*0014*/ 	.word	index@(vprintf)


	//----- nvinfo : EIATTR_MERCURY_ISA_VERSION
	.align		4
.L_10:
        /*0018*/ 	.byte	0x03, 0x5f
        /*001a*/ 	.short	0x0101


	//----- nvinfo : EIATTR_VRC_CTA_INIT_COUNT
	.align		4
        /*001c*/ 	.byte	0x02, 0x4a
	.zero		1
	.zero		1


	//----- nvinfo : EIATTR_SYSCALL_OFFSETS
	.align		4
        /*0020*/ 	.byte	0x04, 0x46
        /*0022*/ 	.short	(.L_12 - .L_11)


	//   ....[0]....
.L_11:
        /*0024*/ 	.word	0x00000150


	//----- nvinfo : EIATTR_EXIT_INSTR_OFFSETS
	.align		4
.L_12:
        /*0028*/ 	.byte	0x04, 0x1c
        /*002a*/ 	.short	(.L_14 - .L_13)


	//   ....[0]....
.L_13:
        /*002c*/ 	.word	0x00000160


	//----- nvinfo : EIATTR_SW_WAR
	.align		4
.L_14:
        /*0030*/ 	.byte	0x04, 0x36
        /*0032*/ 	.short	(.L_16 - .L_15)
.L_15:
        /*0034*/ 	.word	0x00000008
.L_16:


//--------------------- .nv.callgraph             --------------------------
	.section	.nv.callgraph,"",@"SHT_CUDA_CALLGRAPH"
	.align	4
	.sectionentsize	8
	.align		4
        /*0000*/ 	.word	0x00000000
	.align		4
        /*0004*/ 	.word	0xffffffff
	.align		4
        /*0008*/ 	.word	index@(_Z16printThreadIndexv)
	.align		4
        /*000c*/ 	.word	index@(vprintf)
	.align		4
        /*0010*/ 	.word	0x00000000
	.align		4
        /*0014*/ 	.word	0xfffffffe
	.align		4
        /*0018*/ 	.word	0x00000000
	.align		4
        /*001c*/ 	.word	0xfffffffd
	.align		4
        /*0020*/ 	.word	0x00000000
	.align		4
        /*0024*/ 	.word	0xfffffffc


//--------------------- .nv.constant4             --------------------------
	.section	.nv.constant4,"a",@progbits
	.align	8
	.align		8
.nv.constant4:
        /*0000*/ 	.dword	vprintf
	.align		8
        /*0008*/ 	.dword	$str


//--------------------- .text._Z16printThreadIndexv --------------------------
	.section	.text._Z16printThreadIndexv,"ax",@progbits
	.align	128
        .global         _Z16printThreadIndexv
        .type           _Z16printThreadIndexv,@function
        .size           _Z16printThreadIndexv,(.L_x_2 - _Z16printThreadIndexv)
        .other          _Z16printThreadIndexv,@"STO_CUDA_ENTRY STV_DEFAULT"
_Z16printThreadIndexv:
.text._Z16printThreadIndexv:
[----:B------:R-:W0:Y:S01]  /*0000*/  LDC R1, c[0x0][0x37c] ;  /* 0x0000df00ff017b82 */ /* 0x000e220000000800 */
[----:B------:R-:W1:Y:S01]  /*0010*/  S2R R10, SR_TID.X ;  /* 0x00000000000a7919 */ /* 0x000e620000002100 */
[----:B------:R-:W2:Y:S01]  /*0020*/  LDCU UR5, c[0x0][0x2fc] ;  /* 0x00005f80ff0577ac */ /* 0x000ea20008000800 */
[----:B------:R-:W-:Y:S01]  /*0030*/  MOV R2, 0x0 ;  /* 0x0000000000027802 */ /* 0x000fe20000000f00 */
[----:B0-----:R-:W-:Y:S01]  /*0040*/  VIADD R1, R1, 0xffffffe8 ;  /* 0xffffffe801017836 */ /* 0x001fe20000000000 */
[----:B------:R-:W1:Y:S01]  /*0050*/  S2R R8, SR_CTAID.X ;  /* 0x0000000000087919 */ /* 0x000e620000002500 */
[----:B------:R-:W1:Y:S01]  /*0060*/  LDCU UR6, c[0x0][0x360] ;  /* 0x00006c00ff0677ac */ /* 0x000e620008000800 */
[----:B------:R-:W0:Y:S01]  /*0070*/  S2R R11, SR_TID.Y ;  /* 0x00000000000b7919 */ /* 0x000e220000002200 */
[----:B------:R-:W3:Y:S01]  /*0080*/  LDCU UR4, c[0x0][0x2f8] ;  /* 0x00005f00ff0477ac */ /* 0x000ee20008000800 */
[----:B------:R-:W4:Y:S01]  /*0090*/  LDC.64 R2, c[0x4][R2] ;  /* 0x0100000002027b82 */ /* 0x000f220000000a00 */
[----:B------:R-:W5:Y:S01]  /*00a0*/  S2R R9, SR_CTAID.Y ;  /* 0x0000000000097919 */ /* 0x000f620000002600 */
[----:B---3--:R-:W-:-:S05]  /*00b0*/  IADD3 R6, P0, PT, R1, UR4, RZ ;  /* 0x0000000401067c10 */ /* 0x008fca000ff1e0ff */
[----:B--2---:R-:W-:Y:S02]  /*00c0*/  IMAD.X R7, RZ, RZ, UR5, P0 ;  /* 0x00000005ff077e24 */ /* 0x004fe400080e06ff */
[----:B-1----:R-:W-:Y:S01]  /*00d0*/  IMAD R0, R8, UR6, R10 ;  /* 0x0000000608007c24 */ /* 0x002fe2000f8e020a */
[----:B------:R-:W1:Y:S01]  /*00e0*/  LDCU.64 UR6, c[0x4][0x8] ;  /* 0x01000100ff0677ac */ /* 0x000e620008000a00 */
[----:B0-----:R0:W-:Y:S04]  /*00f0*/  STL.64 [R1], R10 ;  /* 0x0000000a01007387 */ /* 0x0011e80000100a00 */
[----:B-----5:R0:W-:Y:S04]  /*0100*/  STL.64 [R1+0x8], R8 ;  /* 0x0000080801007387 */ /* 0x0201e80000100a00 */
[----:B------:R0:W-:Y:S01]  /*0110*/  STL [R1+0x10], R0 ;  /* 0x0000100001007387 */ /* 0x0001e20000100800 */
[----:B-1----:R-:W-:Y:S01]  /*0120*/  IMAD.U32 R4, RZ, RZ, UR6 ;  /* 0x00000006ff047e24 */ /* 0x002fe2000f8e00ff */
[----:B0---4-:R-:W-:-:S07]  /*0130*/  MOV R5, UR7 ;  /* 0x0000000700057c02 */ /* 0x011fce0008000f00 */
[----:B------:R-:W-:-:S07]  /*0140*/  LEPC R20, `(.L_x_0) ;  /* 0x000000001014794e */ /* 0x000fce0000000000 */
[----:B------:R-:W-:Y:S05]  /*0150*/  CALL.ABS.NOINC R2 ;  /* 0x0000000002007343 */ /* 0x000fea0003c00000 */
.L_x_0:
[----:B------:R-:W-:Y:S05]  /*0160*/  EXIT ;  /* 0x000000000000794d */ /* 0x000fea0003800000 */
.L_x_1:
[----:B------:R-:W-:-:S00]  /*0170*/  BRA `(.L_x_1) ;  /* 0xfffffffc00fc7947 */ /* 0x000fc0000383ffff */
[----:B------:R-:W-:-:S00]  /*0180*/  NOP ;  /* 0x0000000000007918 */ /* 0x000fc00000000000 */
[----:B------:R-:W-:-:S00]  /*0190*/  NOP ;  /* 0x0000000000007918 */ /* 0x000fc00000000000 */
[----:B------:R-:W-:-:S00]  /*01a0*/  NOP ;  /* 0x0000000000007918 */ /* 0x000fc00000000000 */
[----:B------:R-:W-:-:S00]  /*01b0*/  NOP ;  /* 0x0000000000007918 */ /* 0x000fc00000000000 */
[----:B------:R-:W-:-:S00]  /*01c0*/  NOP ;  /* 0x0000000000007918 */ /* 0x000fc00000000000 */
[----:B------:R-:W-:-:S00]  /*01d0*/  NOP ;  /* 0x0000000000007918 */ /* 0x000fc00000000000 */
[----:B------:R-:W-:-:S00]  /*01e0*/  NOP ;  /* 0x0000000000007918 */ /* 0x000fc00000000000 */
[----:B------:R-:W-:-:S00]  /*01f0*/  NOP ;  /* 0x0000000000007918 */ /* 0x000fc00000000000 */
.L_x_2:


//--------------------- .nv.global.init           --------------------------
	.section	.nv.global.init,"aw",@progbits
.nv.global.init:
	.type		$str,@object
	.size		$str,(.L_0 - $str)
$str:
        /*0000*/ 	.byte	0x54, 0x68, 0x72, 0x65, 0x61, 0x64, 0x20, 0x5b, 0x25, 0x64, 0x2c, 0x20, 0x25, 0x64, 0x5d, 0x20
        /*0010*/ 	.byte	0x69, 0x6e, 0x20, 0x42, 0x6c, 0x6f, 0x63, 0x6b, 0x20, 0x5b, 0x25, 0x64, 0x2c, 0x20, 0x25, 0x64
        /*0020*/ 	.byte	0x5d, 0x20, 0x2d, 0x20, 0x47, 0x6c, 0x6f, 0x62, 0x61, 0x6c, 0x20, 0x49, 0x6e, 0x64, 0x65, 0x78
        /*0030*/ 	.byte	0x3a, 0x20, 0x25, 0x64, 0x0a, 0x00
.L_0:


//--------------------- .nv.shared.reserved.0     --------------------------
	.section	.nv.shared.reserved.0,"aw",@nobits
	.weak		__nv_reservedSMEM_offset_0_alias
	.size		__nv_reservedSMEM_offset_0_alias, 0, 64
	.other		__nv_reservedSMEM_offset_0_alias,@"STO_CUDA_RESERVED_SHARED STV_DEFAULT"
__nv_reservedSMEM_offset_0_alias:
	.zero		0
	.zero		64


//--------------------- .nv.constant0._Z16printThreadIndexv --------------------------
	.section	.nv.constant0._Z16printThreadIndexv,"a",@progbits
	.sectionflags	@""
	.align	4
.nv.constant0._Z16printThreadIndexv:
	.zero		896


//--------------------- SYMBOLS --------------------------

	.type		.nv.reservedSmem.offset0,@object
	.size		.nv.reservedSmem.offset0,0x4
	.type		vprintf,@function
